//
// Generated by NVIDIA NVVM Compiler
//
// Compiler Build ID: CL-36424714
// Cuda compilation tools, release 13.0, V13.0.88
// Based on NVVM 20.0.0
//

.version 9.0
.target sm_100
.address_size 64

	// .globl	_Z4simuPmS_PiiS0_
// _ZZ4simuPmS_PiiS0_E1k has been demoted

.visible .entry _Z4simuPmS_PiiS0_(
	.param .u64 .ptr .align 1 _Z4simuPmS_PiiS0__param_0,
	.param .u64 .ptr .align 1 _Z4simuPmS_PiiS0__param_1,
	.param .u64 .ptr .align 1 _Z4simuPmS_PiiS0__param_2,
	.param .u32 _Z4simuPmS_PiiS0__param_3,
	.param .u64 .ptr .align 1 _Z4simuPmS_PiiS0__param_4
)
{
	.reg .b32 	%r<19>;
	.reg .b64 	%rd<37>;
	// demoted variable
	.shared .align 4 .u32 _ZZ4simuPmS_PiiS0_E1k;
	ld.param.u64 	%rd1, [_Z4simuPmS_PiiS0__param_0];
	ld.param.u64 	%rd2, [_Z4simuPmS_PiiS0__param_1];
	ld.param.u32 	%r1, [_Z4simuPmS_PiiS0__param_3];
	ld.param.u64 	%rd3, [_Z4simuPmS_PiiS0__param_4];
	cvta.to.global.u64 	%rd4, %rd3;
	cvta.to.global.u64 	%rd5, %rd2;
	cvta.to.global.u64 	%rd6, %rd1;
	mov.u32 	%r2, %tid.x;
	mov.u32 	%r3, %ctaid.x;
	mov.u32 	%r4, %ntid.x;
	mad.lo.s32 	%r5, %r3, %r4, %r2;
	shl.b32 	%r6, %r1, 15;
	shr.s32 	%r7, %r5, 31;
	shr.u32 	%r8, %r7, 25;
	add.s32 	%r9, %r5, %r8;
	shr.s32 	%r10, %r9, 7;
	add.s32 	%r11, %r6, %r10;
	st.shared.u32 	[_ZZ4simuPmS_PiiS0_E1k], %r11;
	mul.wide.s32 	%rd7, %r11, 4;
	add.s64 	%rd8, %rd4, %rd7;
	and.b32  	%r12, %r9, -128;
	sub.s32 	%r13, %r5, %r12;
	mul.wide.s32 	%rd9, %r13, 8;
	add.s64 	%rd10, %rd6, %rd9;
	ld.global.u64 	%rd11, [%rd10];
	mul.wide.s32 	%rd12, %r11, 8;
	add.s64 	%rd13, %rd5, %rd12;
	ld.global.u64 	%rd14, [%rd13];
	and.b64  	%rd15, %rd14, %rd11;
	and.b64  	%rd16, %rd15, 6148914691236517205;
	shr.u64 	%rd17, %rd15, 1;
	and.b64  	%rd18, %rd17, 6148914691236517205;
	add.s64 	%rd19, %rd18, %rd16;
	and.b64  	%rd20, %rd19, 3689348814741910323;
	shr.u64 	%rd21, %rd19, 2;
	and.b64  	%rd22, %rd21, 3689348814741910323;
	add.s64 	%rd23, %rd22, %rd20;
	and.b64  	%rd24, %rd23, 506381209866536711;
	shr.u64 	%rd25, %rd23, 4;
	and.b64  	%rd26, %rd25, 506381209866536711;
	add.s64 	%rd27, %rd26, %rd24;
	and.b64  	%rd28, %rd27, 4222189076152335;
	shr.u64 	%rd29, %rd27, 8;
	and.b64  	%rd30, %rd29, 4222189076152335;
	add.s64 	%rd31, %rd30, %rd28;
	and.b64  	%rd32, %rd31, 133143986207;
	shr.u64 	%rd33, %rd31, 16;
	and.b64  	%rd34, %rd33, 133143986207;
	add.s64 	%rd35, %rd34, %rd32;
	shr.u64 	%rd36, %rd35, 32;
	cvt.u32.u64 	%r14, %rd35;
	cvt.u32.u64 	%r15, %rd36;
	add.s32 	%r16, %r15, %r14;
	and.b32  	%r17, %r16, 1;
	atom.global.add.u32 	%r18, [%rd8], %r17;
	ret;

}
	// .globl	_Z9gpushiftlPmi
.visible .entry _Z9gpushiftlPmi(
	.param .u64 .ptr .align 1 _Z9gpushiftlPmi_param_0,
	.param .u32 _Z9gpushiftlPmi_param_1
)
{
	.reg .b32 	%r<9>;
	.reg .b64 	%rd<9>;

	ld.param.u64 	%rd1, [_Z9gpushiftlPmi_param_0];
	ld.param.u32 	%r1, [_Z9gpushiftlPmi_param_1];
	cvta.to.global.u64 	%rd2, %rd1;
	mov.u32 	%r2, %tid.x;
	mov.u32 	%r3, %ctaid.x;
	mov.u32 	%r4, %ntid.x;
	mad.lo.s32 	%r5, %r3, %r4, %r2;
	mul.wide.s32 	%rd3, %r5, 8;
	add.s64 	%rd4, %rd2, %rd3;
	ld.global.u64 	%rd5, [%rd4];
	neg.s32 	%r6, %r1;
	and.b32  	%r7, %r6, 63;
	shr.u64 	%rd6, %rd5, %r7;
	and.b32  	%r8, %r1, 63;
	shl.b64 	%rd7, %rd5, %r8;
	or.b64  	%rd8, %rd7, %rd6;
	st.global.u64 	[%rd4], %rd8;
	ret;

}
	// .globl	_Z9gpushiftrPmi
.visible .entry _Z9gpushiftrPmi(
	.param .u64 .ptr .align 1 _Z9gpushiftrPmi_param_0,
	.param .u32 _Z9gpushiftrPmi_param_1
)
{
	.reg .b32 	%r<9>;
	.reg .b64 	%rd<9>;

	ld.param.u64 	%rd1, [_Z9gpushiftrPmi_param_0];
	ld.param.u32 	%r1, [_Z9gpushiftrPmi_param_1];
	cvta.to.global.u64 	%rd2, %rd1;
	mov.u32 	%r2, %tid.x;
	mov.u32 	%r3, %ctaid.x;
	mov.u32 	%r4, %ntid.x;
	mad.lo.s32 	%r5, %r3, %r4, %r2;
	mul.wide.s32 	%rd3, %r5, 8;
	add.s64 	%rd4, %rd2, %rd3;
	ld.global.u64 	%rd5, [%rd4];
	neg.s32 	%r6, %r1;
	and.b32  	%r7, %r6, 63;
	shl.b64 	%rd6, %rd5, %r7;
	and.b32  	%r8, %r1, 63;
	shr.u64 	%rd7, %rd5, %r8;
	or.b64  	%rd8, %rd7, %rd6;
	st.global.u64 	[%rd4], %rd8;
	ret;

}
	// .globl	_Z11countweightPiS_
.visible .entry _Z11countweightPiS_(
	.param .u64 .ptr .align 1 _Z11countweightPiS__param_0,
	.param .u64 .ptr .align 1 _Z11countweightPiS__param_1
)
{
	.reg .pred 	%p<2>;
	.reg .b32 	%r<7>;
	.reg .b64 	%rd<9>;

	ld.param.u64 	%rd2, [_Z11countweightPiS__param_0];
	ld.param.u64 	%rd1, [_Z11countweightPiS__param_1];
	cvta.to.global.u64 	%rd3, %rd2;
	mov.u32 	%r2, %tid.x;
	mov.u32 	%r3, %ctaid.x;
	mov.u32 	%r4, %ntid.x;
	mad.lo.s32 	%r5, %r3, %r4, %r2;
	mul.wide.s32 	%rd4, %r5, 4;
	add.s64 	%rd5, %rd3, %rd4;
	ld.global.u32 	%r1, [%rd5];
	setp.gt.s32 	%p1, %r1, 22;
	@%p1 bra 	$L__BB3_2;
	cvta.to.global.u64 	%rd6, %rd1;
	mul.wide.s32 	%rd7, %r1, 4;
	add.s64 	%rd8, %rd6, %rd7;
	atom.global.add.u32 	%r6, [%rd8], 1;
$L__BB3_2:
	ret;

}
	// .globl	_Z5hbaddPm
.visible .entry _Z5hbaddPm(
	.param .u64 .ptr .align 1 _Z5hbaddPm_param_0
)
{
	.reg .b32 	%r<5>;
	.reg .b64 	%rd<7>;

	ld.param.u64 	%rd1, [_Z5hbaddPm_param_0];
	cvta.to.global.u64 	%rd2, %rd1;
	mov.u32 	%r1, %tid.x;
	mov.u32 	%r2, %ctaid.x;
	mov.u32 	%r3, %ntid.x;
	mad.lo.s32 	%r4, %r2, %r3, %r1;
	mul.wide.s32 	%rd3, %r4, 8;
	add.s64 	%rd4, %rd2, %rd3;
	ld.global.u64 	%rd5, [%rd4];
	add.s64 	%rd6, %rd5, 4194304;
	st.global.u64 	[%rd4], %rd6;
	ret;

}
	// .globl	_Z9clearzeroPi
.visible .entry _Z9clearzeroPi(
	.param .u64 .ptr .align 1 _Z9clearzeroPi_param_0
)
{
	.reg .b32 	%r<6>;
	.reg .b64 	%rd<5>;

	ld.param.u64 	%rd1, [_Z9clearzeroPi_param_0];
	cvta.to.global.u64 	%rd2, %rd1;
	mov.u32 	%r1, %tid.x;
	mov.u32 	%r2, %ctaid.x;
	mov.u32 	%r3, %ntid.x;
	mad.lo.s32 	%r4, %r2, %r3, %r1;
	mul.wide.s32 	%rd3, %r4, 4;
	add.s64 	%rd4, %rd2, %rd3;
	mov.b32 	%r5, 0;
	st.global.u32 	[%rd4], %r5;
	ret;

}


// ===== COMPILED SASS (sm_100) =====

	.target	sm_100

	.elftype	@"ET_EXEC"


//--------------------- .note.nv.tkinfo           --------------------------
	.section	.note.nv.tkinfo,"",@"SHT_NOTE"
	.sectionflags	@"SHF_NOTE_NV_TKINFO"
	.tkinfo
        /*0018*/ 	.word	0x00000002
        /*0030*/ 	.string	""
        /*0030*/ 	.string	"ptxas"
        /*0030*/ 	.string	"Cuda compilation tools, release 13.0, V13.0.88"
        /*0030*/ 	.string	"Build cuda_13.0.r13.0/compiler.36424714_0"
        /*0030*/ 	.string	"-arch sm_100 -m 64 "



//--------------------- .note.nv.cuinfo           --------------------------
	.section	.note.nv.cuinfo,"",@"SHT_NOTE"
	.sectionflags	@"SHF_NOTE_NV_CUINFO"
        /*0018*/ 	.short	0x0002
        /*001a*/ 	.short	0x0064
        /*001c*/ 	.short	0x0082
	.zero		2


//--------------------- .nv.info                  --------------------------
	.section	.nv.info,"",@"SHT_CUDA_INFO"
	.align	4


	//----- nvinfo : EIATTR_REGCOUNT
	.align		4
        /*0000*/ 	.byte	0x04, 0x2f
        /*0002*/ 	.short	(.L_1 - .L_0)
	.align		4
.L_0:
        /*0004*/ 	.word	index@(_Z4simuPmS_PiiS0_)
        /*0008*/ 	.word	0x0000000c


	//----- nvinfo : EIATTR_FRAME_SIZE
	.align		4
.L_1:
        /*000c*/ 	.byte	0x04, 0x11
        /*000e*/ 	.short	(.L_3 - .L_2)
	.align		4
.L_2:
        /*0010*/ 	.word	index@(_Z4simuPmS_PiiS0_)
        /*0014*/ 	.word	0x00000000


	//----- nvinfo : EIATTR_REGCOUNT
	.align		4
.L_3:
        /*0018*/ 	.byte	0x04, 0x2f
        /*001a*/ 	.short	(.L_5 - .L_4)
	.align		4
.L_4:
        /*001c*/ 	.word	index@(_Z9gpushiftlPmi)
        /*0020*/ 	.word	0x0000000a


	//----- nvinfo : EIATTR_FRAME_SIZE
	.align		4
.L_5:
        /*0024*/ 	.byte	0x04, 0x11
        /*0026*/ 	.short	(.L_7 - .L_6)
	.align		4
.L_6:
        /*0028*/ 	.word	index@(_Z9gpushiftlPmi)
        /*002c*/ 	.word	0x00000000


	//----- nvinfo : EIATTR_REGCOUNT
	.align		4
.L_7:
        /*0030*/ 	.byte	0x04, 0x2f
        /*0032*/ 	.short	(.L_9 - .L_8)
	.align		4
.L_8:
        /*0034*/ 	.word	index@(_Z9gpushiftrPmi)
        /*0038*/ 	.word	0x0000000a


	//----- nvinfo : EIATTR_FRAME_SIZE
	.align		4
.L_9:
        /*003c*/ 	.byte	0x04, 0x11
        /*003e*/ 	.short	(.L_11 - .L_10)
	.align		4
.L_10:
        /*0040*/ 	.word	index@(_Z9gpushiftrPmi)
        /*0044*/ 	.word	0x00000000


	//----- nvinfo : EIATTR_REGCOUNT
	.align		4
.L_11:
        /*0048*/ 	.byte	0x04, 0x2f
        /*004a*/ 	.short	(.L_13 - .L_12)
	.align		4
.L_12:
        /*004c*/ 	.word	index@(_Z11countweightPiS_)
        /*0050*/ 	.word	0x0000000a


	//----- nvinfo : EIATTR_FRAME_SIZE
	.align		4
.L_13:
        /*0054*/ 	.byte	0x04, 0x11
        /*0056*/ 	.short	(.L_15 - .L_14)
	.align		4
.L_14:
        /*0058*/ 	.word	index@(_Z11countweightPiS_)
        /*005c*/ 	.word	0x00000000


	//----- nvinfo : EIATTR_REGCOUNT
	.align		4
.L_15:
        /*0060*/ 	.byte	0x04, 0x2f
        /*0062*/ 	.short	(.L_17 - .L_16)
	.align		4
.L_16:
        /*0064*/ 	.word	index@(_Z5hbaddPm)
        /*0068*/ 	.word	0x00000008


	//----- nvinfo : EIATTR_FRAME_SIZE
	.align		4
.L_17:
        /*006c*/ 	.byte	0x04, 0x11
        /*006e*/ 	.short	(.L_19 - .L_18)
	.align		4
.L_18:
        /*0070*/ 	.word	index@(_Z5hbaddPm)
        /*0074*/ 	.word	0x00000000


	//----- nvinfo : EIATTR_REGCOUNT
	.align		4
.L_19:
        /*0078*/ 	.byte	0x04, 0x2f
        /*007a*/ 	.short	(.L_21 - .L_20)
	.align		4
.L_20:
        /*007c*/ 	.word	index@(_Z9clearzeroPi)
        /*0080*/ 	.word	0x00000008


	//----- nvinfo : EIATTR_FRAME_SIZE
	.align		4
.L_21:
        /*0084*/ 	.byte	0x04, 0x11
        /*0086*/ 	.short	(.L_23 - .L_22)
	.align		4
.L_22:
        /*0088*/ 	.word	index@(_Z9clearzeroPi)
        /*008c*/ 	.word	0x00000000


	//----- nvinfo : EIATTR_MIN_STACK_SIZE
	.align		4
.L_23:
        /*0090*/ 	.byte	0x04, 0x12
        /*0092*/ 	.short	(.L_25 - .L_24)
	.align		4
.L_24:
        /*0094*/ 	.word	index@(_Z9clearzeroPi)
        /*0098*/ 	.word	0x00000000


	//----- nvinfo : EIATTR_MIN_STACK_SIZE
	.align		4
.L_25:
        /*009c*/ 	.byte	0x04, 0x12
        /*009e*/ 	.short	(.L_27 - .L_26)
	.align		4
.L_26:
        /*00a0*/ 	.word	index@(_Z5hbaddPm)
        /*00a4*/ 	.word	0x00000000


	//----- nvinfo : EIATTR_MIN_STACK_SIZE
	.align		4
.L_27:
        /*00a8*/ 	.byte	0x04, 0x12
        /*00aa*/ 	.short	(.L_29 - .L_28)
	.align		4
.L_28:
        /*00ac*/ 	.word	index@(_Z11countweightPiS_)
        /*00b0*/ 	.word	0x00000000


	//----- nvinfo : EIATTR_MIN_STACK_SIZE
	.align		4
.L_29:
        /*00b4*/ 	.byte	0x04, 0x12
        /*00b6*/ 	.short	(.L_31 - .L_30)
	.align		4
.L_30:
        /*00b8*/ 	.word	index@(_Z9gpushiftrPmi)
        /*00bc*/ 	.word	0x00000000


	//----- nvinfo : EIATTR_MIN_STACK_SIZE
	.align		4
.L_31:
        /*00c0*/ 	.byte	0x04, 0x12
        /*00c2*/ 	.short	(.L_33 - .L_32)
	.align		4
.L_32:
        /*00c4*/ 	.word	index@(_Z9gpushiftlPmi)
        /*00c8*/ 	.word	0x00000000


	//----- nvinfo : EIATTR_MIN_STACK_SIZE
	.align		4
.L_33:
        /*00cc*/ 	.byte	0x04, 0x12
        /*00ce*/ 	.short	(.L_35 - .L_34)
	.align		4
.L_34:
        /*00d0*/ 	.word	index@(_Z4simuPmS_PiiS0_)
        /*00d4*/ 	.word	0x00000000
.L_35:


//--------------------- .nv.compat                --------------------------
	.section	.nv.compat,"",@"SHT_CUDA_COMPAT_INFO"
	.align	4
        /*0000*/ 	.byte	0x02, 0x09, 0x00, 0x00, 0x02, 0x02, 0x01, 0x00, 0x02, 0x05, 0x05, 0x00, 0x03, 0x07, 0x01, 0x01
        /*0010*/ 	.byte	0x02, 0x03, 0x00, 0x00, 0x02, 0x06, 0x01, 0x00, 0x04, 0x0b, 0x08, 0x00, 0x09, 0x00, 0x00, 0x00
        /*0020*/ 	.byte	0x00, 0x00, 0x00, 0x00


//--------------------- .nv.info._Z9clearzeroPi   --------------------------
	.section	.nv.info._Z9clearzeroPi,"",@"SHT_CUDA_INFO"
	.sectionflags	@""
	.align	4


	//----- nvinfo : EIATTR_CUDA_API_VERSION
	.align		4
        /*0000*/ 	.byte	0x04, 0x37
        /*0002*/ 	.short	(.L_37 - .L_36)
.L_36:
        /*0004*/ 	.word	0x00000082


	//----- nvinfo : EIATTR_KPARAM_INFO
	.align		4
.L_37:
        /*0008*/ 	.byte	0x04, 0x17
        /*000a*/ 	.short	(.L_39 - .L_38)
.L_38:
        /*000c*/ 	.word	0x00000000
        /*0010*/ 	.short	0x0000
        /*0012*/ 	.short	0x0000
        /*0014*/ 	.byte	0x00, 0xf5, 0x21, 0x00


	//----- nvinfo : EIATTR_SPARSE_MMA_MASK
	.align		4
.L_39:
        /*0018*/ 	.byte	0x03, 0x50
        /*001a*/ 	.short	0x0000


	//----- nvinfo : EIATTR_MAXREG_COUNT
	.align		4
        /*001c*/ 	.byte	0x03, 0x1b
        /*001e*/ 	.short	0x00ff


	//----- nvinfo : EIATTR_MERCURY_ISA_VERSION
	.align		4
        /*0020*/ 	.byte	0x03, 0x5f
        /*0022*/ 	.short	0x0101


	//----- nvinfo : EIATTR_VRC_CTA_INIT_COUNT
	.align		4
        /*0024*/ 	.byte	0x02, 0x4a
	.zero		1
	.zero		1


	//----- nvinfo : EIATTR_EXIT_INSTR_OFFSETS
	.align		4
        /*0028*/ 	.byte	0x04, 0x1c
        /*002a*/ 	.short	(.L_41 - .L_40)


	//   ....[0]....
.L_40:
        /*002c*/ 	.word	0x00000090


	//----- nvinfo : EIATTR_CBANK_PARAM_SIZE
	.align		4
.L_41:
        /*0030*/ 	.byte	0x03, 0x19
        /*0032*/ 	.short	0x0008


	//----- nvinfo : EIATTR_PARAM_CBANK
	.align		4
        /*0034*/ 	.byte	0x04, 0x0a
        /*0036*/ 	.short	(.L_43 - .L_42)
	.align		4
.L_42:
        /*0038*/ 	.word	index@(.nv.constant0._Z9clearzeroPi)
        /*003c*/ 	.short	0x0380
        /*003e*/ 	.short	0x0008


	//----- nvinfo : EIATTR_SW_WAR
	.align		4
.L_43:
        /*0040*/ 	.byte	0x04, 0x36
        /*0042*/ 	.short	(.L_45 - .L_44)
.L_44:
        /*0044*/ 	.word	0x00000008
.L_45:


//--------------------- .nv.info._Z5hbaddPm       --------------------------
	.section	.nv.info._Z5hbaddPm,"",@"SHT_CUDA_INFO"
	.sectionflags	@""
	.align	4


	//----- nvinfo : EIATTR_CUDA_API_VERSION
	.align		4
        /*0000*/ 	.byte	0x04, 0x37
        /*0002*/ 	.short	(.L_47 - .L_46)
.L_46:
        /*0004*/ 	.word	0x00000082


	//----- nvinfo : EIATTR_KPARAM_INFO
	.align		4
.L_47:
        /*0008*/ 	.byte	0x04, 0x17
        /*000a*/ 	.short	(.L_49 - .L_48)
.L_48:
        /*000c*/ 	.word	0x00000000
        /*0010*/ 	.short	0x0000
        /*0012*/ 	.short	0x0000
        /*0014*/ 	.byte	0x00, 0xf5, 0x21, 0x00


	//----- nvinfo : EIATTR_SPARSE_MMA_MASK
	.align		4
.L_49:
        /*0018*/ 	.byte	0x03, 0x50
        /*001a*/ 	.short	0x0000


	//----- nvinfo : EIATTR_MAXREG_COUNT
	.align		4
        /*001c*/ 	.byte	0x03, 0x1b
        /*001e*/ 	.short	0x00ff


	//----- nvinfo : EIATTR_MERCURY_ISA_VERSION
	.align		4
        /*0020*/ 	.byte	0x03, 0x5f
        /*0022*/ 	.short	0x0101


	//----- nvinfo : EIATTR_VRC_CTA_INIT_COUNT
	.align		4
        /*0024*/ 	.byte	0x02, 0x4a
	.zero		1
	.zero		1


	//----- nvinfo : EIATTR_EXIT_INSTR_OFFSETS
	.align		4
        /*0028*/ 	.byte	0x04, 0x1c
        /*002a*/ 	.short	(.L_51 - .L_50)


	//   ....[0]....
.L_50:
        /*002c*/ 	.word	0x000000c0


	//----- nvinfo : EIATTR_CBANK_PARAM_SIZE
	.align		4
.L_51:
        /*0030*/ 	.byte	0x03, 0x19
        /*0032*/ 	.short	0x0008


	//----- nvinfo : EIATTR_PARAM_CBANK
	.align		4
        /*0034*/ 	.byte	0x04, 0x0a
        /*0036*/ 	.short	(.L_53 - .L_52)
	.align		4
.L_52:
        /*0038*/ 	.word	index@(.nv.constant0._Z5hbaddPm)
        /*003c*/ 	.short	0x0380
        /*003e*/ 	.short	0x0008


	//----- nvinfo : EIATTR_SW_WAR
	.align		4
.L_53:
        /*0040*/ 	.byte	0x04, 0x36
        /*0042*/ 	.short	(.L_55 - .L_54)
.L_54:
        /*0044*/ 	.word	0x00000008
.L_55:


//--------------------- .nv.info._Z11countweightPiS_ --------------------------
	.section	.nv.info._Z11countweightPiS_,"",@"SHT_CUDA_INFO"
	.sectionflags	@""
	.align	4


	//----- nvinfo : EIATTR_CUDA_API_VERSION
	.align		4
        /*0000*/ 	.byte	0x04, 0x37
        /*0002*/ 	.short	(.L_57 - .L_56)
.L_56:
        /*0004*/ 	.word	0x00000082


	//----- nvinfo : EIATTR_KPARAM_INFO
	.align		4
.L_57:
        /*0008*/ 	.byte	0x04, 0x17
        /*000a*/ 	.short	(.L_59 - .L_58)
.L_58:
        /*000c*/ 	.word	0x00000000
        /*0010*/ 	.short	0x0001
        /*0012*/ 	.short	0x0008
        /*0014*/ 	.byte	0x00, 0xf5, 0x21, 0x00


	//----- nvinfo : EIATTR_KPARAM_INFO
	.align		4
.L_59:
        /*0018*/ 	.byte	0x04, 0x17
        /*001a*/ 	.short	(.L_61 - .L_60)
.L_60:
        /*001c*/ 	.word	0x00000000
        /*0020*/ 	.short	0x0000
        /*0022*/ 	.short	0x0000
        /*0024*/ 	.byte	0x00, 0xf5, 0x21, 0x00


	//----- nvinfo : EIATTR_SPARSE_MMA_MASK
	.align		4
.L_61:
        /*0028*/ 	.byte	0x03, 0x50
        /*002a*/ 	.short	0x0000


	//----- nvinfo : EIATTR_MAXREG_COUNT
	.align		4
        /*002c*/ 	.byte	0x03, 0x1b
        /*002e*/ 	.short	0x00ff


	//----- nvinfo : EIATTR_MERCURY_ISA_VERSION
	.align		4
        /*0030*/ 	.byte	0x03, 0x5f
        /*0032*/ 	.short	0x0101


	//----- nvinfo : EIATTR_VRC_CTA_INIT_COUNT
	.align		4
        /*0034*/ 	.byte	0x02, 0x4a
	.zero		1
	.zero		1


	//----- nvinfo : EIATTR_EXIT_INSTR_OFFSETS
	.align		4
        /*0038*/ 	.byte	0x04, 0x1c
        /*003a*/ 	.short	(.L_63 - .L_62)


	//   ....[0]....
.L_62:
        /*003c*/ 	.word	0x000000a0


	//   ....[1]....
        /*0040*/ 	.word	0x000000f0


	//----- nvinfo : EIATTR_CBANK_PARAM_SIZE
	.align		4
.L_63:
        /*0044*/ 	.byte	0x03, 0x19
        /*0046*/ 	.short	0x0010


	//----- nvinfo : EIATTR_PARAM_CBANK
	.align		4
        /*0048*/ 	.byte	0x04, 0x0a
        /*004a*/ 	.short	(.L_65 - .L_64)
	.align		4
.L_64:
        /*004c*/ 	.word	index@(.nv.constant0._Z11countweightPiS_)
        /*0050*/ 	.short	0x0380
        /*0052*/ 	.short	0x0010


	//----- nvinfo : EIATTR_SW_WAR
	.align		4
.L_65:
        /*0054*/ 	.byte	0x04, 0x36
        /*0056*/ 	.short	(.L_67 - .L_66)
.L_66:
        /*0058*/ 	.word	0x00000008
.L_67:


//--------------------- .nv.info._Z9gpushiftrPmi  --------------------------
	.section	.nv.info._Z9gpushiftrPmi,"",@"SHT_CUDA_INFO"
	.sectionflags	@""
	.align	4


	//----- nvinfo : EIATTR_CUDA_API_VERSION
	.align		4
        /*0000*/ 	.byte	0x04, 0x37
        /*0002*/ 	.short	(.L_69 - .L_68)
.L_68:
        /*0004*/ 	.word	0x00000082


	//----- nvinfo : EIATTR_KPARAM_INFO
	.align		4
.L_69:
        /*0008*/ 	.byte	0x04, 0x17
        /*000a*/ 	.short	(.L_71 - .L_70)
.L_70:
        /*000c*/ 	.word	0x00000000
        /*0010*/ 	.short	0x0001
        /*0012*/ 	.short	0x0008
        /*0014*/ 	.byte	0x00, 0xf0, 0x11, 0x00


	//----- nvinfo : EIATTR_KPARAM_INFO
	.align		4
.L_71:
        /*0018*/ 	.byte	0x04, 0x17
        /*001a*/ 	.short	(.L_73 - .L_72)
.L_72:
        /*001c*/ 	.word	0x00000000
        /*0020*/ 	.short	0x0000
        /*0022*/ 	.short	0x0000
        /*0024*/ 	.byte	0x00, 0xf5, 0x21, 0x00


	//----- nvinfo : EIATTR_SPARSE_MMA_MASK
	.align		4
.L_73:
        /*0028*/ 	.byte	0x03, 0x50
        /*002a*/ 	.short	0x0000


	//----- nvinfo : EIATTR_MAXREG_COUNT
	.align		4
        /*002c*/ 	.byte	0x03, 0x1b
        /*002e*/ 	.short	0x00ff


	//----- nvinfo : EIATTR_MERCURY_ISA_VERSION
	.align		4
        /*0030*/ 	.byte	0x03, 0x5f
        /*0032*/ 	.short	0x0101


	//----- nvinfo : EIATTR_VRC_CTA_INIT_COUNT
	.align		4
        /*0034*/ 	.byte	0x02, 0x4a
	.zero		1
	.zero		1


	//----- nvinfo : EIATTR_EXIT_INSTR_OFFSETS
	.align		4
        /*0038*/ 	.byte	0x04, 0x1c
        /*003a*/ 	.short	(.L_75 - .L_74)


	//   ....[0]....
.L_74:
        /*003c*/ 	.word	0x00000140


	//----- nvinfo : EIATTR_CBANK_PARAM_SIZE
	.align		4
.L_75:
        /*0040*/ 	.byte	0x03, 0x19
        /*0042*/ 	.short	0x000c


	//----- nvinfo : EIATTR_PARAM_CBANK
	.align		4
        /*0044*/ 	.byte	0x04, 0x0a
        /*0046*/ 	.short	(.L_77 - .L_76)
	.align		4
.L_76:
        /*0048*/ 	.word	index@(.nv.constant0._Z9gpushiftrPmi)
        /*004c*/ 	.short	0x0380
        /*004e*/ 	.short	0x000c


	//----- nvinfo : EIATTR_SW_WAR
	.align		4
.L_77:
        /*0050*/ 	.byte	0x04, 0x36
        /*0052*/ 	.short	(.L_79 - .L_78)
.L_78:
        /*0054*/ 	.word	0x00000008
.L_79:


//--------------------- .nv.info._Z9gpushiftlPmi  --------------------------
	.section	.nv.info._Z9gpushiftlPmi,"",@"SHT_CUDA_INFO"
	.sectionflags	@""
	.align	4


	//----- nvinfo : EIATTR_CUDA_API_VERSION
	.align		4
        /*0000*/ 	.byte	0x04, 0x37
        /*0002*/ 	.short	(.L_81 - .L_80)
.L_80:
        /*0004*/ 	.word	0x00000082


	//----- nvinfo : EIATTR_KPARAM_INFO
	.align		4
.L_81:
        /*0008*/ 	.byte	0x04, 0x17
        /*000a*/ 	.short	(.L_83 - .L_82)
.L_82:
        /*000c*/ 	.word	0x00000000
        /*0010*/ 	.short	0x0001
        /*0012*/ 	.short	0x0008
        /*0014*/ 	.byte	0x00, 0xf0, 0x11, 0x00


	//----- nvinfo : EIATTR_KPARAM_INFO
	.align		4
.L_83:
        /*0018*/ 	.byte	0x04, 0x17
        /*001a*/ 	.short	(.L_85 - .L_84)
.L_84:
        /*001c*/ 	.word	0x00000000
        /*0020*/ 	.short	0x0000
        /*0022*/ 	.short	0x0000
        /*0024*/ 	.byte	0x00, 0xf5, 0x21, 0x00


	//----- nvinfo : EIATTR_SPARSE_MMA_MASK
	.align		4
.L_85:
        /*0028*/ 	.byte	0x03, 0x50
        /*002a*/ 	.short	0x0000


	//----- nvinfo : EIATTR_MAXREG_COUNT
	.align		4
        /*002c*/ 	.byte	0x03, 0x1b
        /*002e*/ 	.short	0x00ff


	//----- nvinfo : EIATTR_MERCURY_ISA_VERSION
	.align		4
        /*0030*/ 	.byte	0x03, 0x5f
        /*0032*/ 	.short	0x0101


	//----- nvinfo : EIATTR_VRC_CTA_INIT_COUNT
	.align		4
        /*0034*/ 	.byte	0x02, 0x4a
	.zero		1
	.zero		1


	//----- nvinfo : EIATTR_EXIT_INSTR_OFFSETS
	.align		4
        /*0038*/ 	.byte	0x04, 0x1c
        /*003a*/ 	.short	(.L_87 - .L_86)


	//   ....[0]....
.L_86:
        /*003c*/ 	.word	0x00000140


	//----- nvinfo : EIATTR_CBANK_PARAM_SIZE
	.align		4
.L_87:
        /*0040*/ 	.byte	0x03, 0x19
        /*0042*/ 	.short	0x000c


	//----- nvinfo : EIATTR_PARAM_CBANK
	.align		4
        /*0044*/ 	.byte	0x04, 0x0a
        /*0046*/ 	.short	(.L_89 - .L_88)
	.align		4
.L_88:
        /*0048*/ 	.word	index@(.nv.constant0._Z9gpushiftlPmi)
        /*004c*/ 	.short	0x0380
        /*004e*/ 	.short	0x000c


	//----- nvinfo : EIATTR_SW_WAR
	.align		4
.L_89:
        /*0050*/ 	.byte	0x04, 0x36
        /*0052*/ 	.short	(.L_91 - .L_90)
.L_90:
        /*0054*/ 	.word	0x00000008
.L_91:


//--------------------- .nv.info._Z4simuPmS_PiiS0_ --------------------------
	.section	.nv.info._Z4simuPmS_PiiS0_,"",@"SHT_CUDA_INFO"
	.sectionflags	@""
	.align	4


	//----- nvinfo : EIATTR_CUDA_API_VERSION
	.align		4
        /*0000*/ 	.byte	0x04, 0x37
        /*0002*/ 	.short	(.L_93 - .L_92)
.L_92:
        /*0004*/ 	.word	0x00000082


	//----- nvinfo : EIATTR_KPARAM_INFO
	.align		4
.L_93:
        /*0008*/ 	.byte	0x04, 0x17
        /*000a*/ 	.short	(.L_95 - .L_94)
.L_94:
        /*000c*/ 	.word	0x00000000
        /*0010*/ 	.short	0x0004
        /*0012*/ 	.short	0x0020
        /*0014*/ 	.byte	0x00, 0xf5, 0x21, 0x00


	//----- nvinfo : EIATTR_KPARAM_INFO
	.align		4
.L_95:
        /*0018*/ 	.byte	0x04, 0x17
        /*001a*/ 	.short	(.L_97 - .L_96)
.L_96:
        /*001c*/ 	.word	0x00000000
        /*0020*/ 	.short	0x0003
        /*0022*/ 	.short	0x0018
        /*0024*/ 	.byte	0x00, 0xf0, 0x11, 0x00


	//----- nvinfo : EIATTR_KPARAM_INFO
	.align		4
.L_97:
        /*0028*/ 	.byte	0x04, 0x17
        /*002a*/ 	.short	(.L_99 - .L_98)
.L_98:
        /*002c*/ 	.word	0x00000000
        /*0030*/ 	.short	0x0002
        /*0032*/ 	.short	0x0010
        /*0034*/ 	.byte	0x00, 0xf5, 0x21, 0x00


	//----- nvinfo : EIATTR_KPARAM_INFO
	.align		4
.L_99:
        /*0038*/ 	.byte	0x04, 0x17
        /*003a*/ 	.short	(.L_101 - .L_100)
.L_100:
        /*003c*/ 	.word	0x00000000
        /*0040*/ 	.short	0x0001
        /*0042*/ 	.short	0x0008
        /*0044*/ 	.byte	0x00, 0xf5, 0x21, 0x00


	//----- nvinfo : EIATTR_KPARAM_INFO
	.align		4
.L_101:
        /*0048*/ 	.byte	0x04, 0x17
        /*004a*/ 	.short	(.L_103 - .L_102)
.L_102:
        /*004c*/ 	.word	0x00000000
        /*0050*/ 	.short	0x0000
        /*0052*/ 	.short	0x0000
        /*0054*/ 	.byte	0x00, 0xf5, 0x21, 0x00


	//----- nvinfo : EIATTR_SPARSE_MMA_MASK
	.align		4
.L_103:
        /*0058*/ 	.byte	0x03, 0x50
        /*005a*/ 	.short	0x0000


	//----- nvinfo : EIATTR_MAXREG_COUNT
	.align		4
        /*005c*/ 	.byte	0x03, 0x1b
        /*005e*/ 	.short	0x00ff


	//----- nvinfo : EIATTR_MERCURY_ISA_VERSION
	.align		4
        /*0060*/ 	.byte	0x03, 0x5f
        /*0062*/ 	.short	0x0101


	//----- nvinfo : EIATTR_VRC_CTA_INIT_COUNT
	.align		4
        /*0064*/ 	.byte	0x02, 0x4a
	.zero		1
	.zero		1


	//----- nvinfo : EIATTR_EXIT_INSTR_OFFSETS
	.align		4
        /*0068*/ 	.byte	0x04, 0x1c
        /*006a*/ 	.short	(.L_105 - .L_104)


	//   ....[0]....
.L_104:
        /*006c*/ 	.word	0x00000450


	//----- nvinfo : EIATTR_CBANK_PARAM_SIZE
	.align		4
.L_105:
        /*0070*/ 	.byte	0x03, 0x19
        /*0072*/ 	.short	0x0028


	//----- nvinfo : EIATTR_PARAM_CBANK
	.align		4
        /*0074*/ 	.byte	0x04, 0x0a
        /*0076*/ 	.short	(.L_107 - .L_106)
	.align		4
.L_106:
        /*0078*/ 	.word	index@(.nv.constant0._Z4simuPmS_PiiS0_)
        /*007c*/ 	.short	0x0380
        /*007e*/ 	.short	0x0028


	//----- nvinfo : EIATTR_SW_WAR
	.align		4
.L_107:
        /*0080*/ 	.byte	0x04, 0x36
        /*0082*/ 	.short	(.L_109 - .L_108)
.L_108:
        /*0084*/ 	.word	0x00000008
.L_109:


//--------------------- .nv.callgraph             --------------------------
	.section	.nv.callgraph,"",@"SHT_CUDA_CALLGRAPH"
	.align	4
	.sectionentsize	8
	.align		4
        /*0000*/ 	.word	0x00000000
	.align		4
        /*0004*/ 	.word	0xffffffff
	.align		4
        /*0008*/ 	.word	0x00000000
	.align		4
        /*000c*/ 	.word	0xfffffffe
	.align		4
        /*0010*/ 	.word	0x00000000
	.align		4
        /*0014*/ 	.word	0xfffffffd
	.align		4
        /*0018*/ 	.word	0x00000000
	.align		4
        /*001c*/ 	.word	0xfffffffc


//--------------------- .text._Z9clearzeroPi      --------------------------
	.section	.text._Z9clearzeroPi,"ax",@progbits
	.align	128
        .global         _Z9clearzeroPi
        .type           _Z9clearzeroPi,@function
        .size           _Z9clearzeroPi,(.L_x_6 - _Z9clearzeroPi)
        .other          _Z9clearzeroPi,@"STO_CUDA_ENTRY STV_DEFAULT"
_Z9clearzeroPi:
.text._Z9clearzeroPi:
[----:B------:R-:W-:Y:S01]  /*0000*/  LDC R1, c[0x0][0x37c] ;  /* 0x0000df00ff017b82 */ /* 0x000fe20000000800 */
[----:B------:R-:W0:Y:S07]  /*0010*/  S2R R5, SR_TID.X ;  /* 0x0000000000057919 */ /* 0x000e2e0000002100 */
[----:B------:R-:W0:Y:S01]  /*0020*/  S2UR UR6, SR_CTAID.X ;  /* 0x00000000000679c3 */ /* 0x000e220000002500 */
[----:B------:R-:W1:Y:S07]  /*0030*/  LDCU.64 UR4, c[0x0][0x358] ;  /* 0x00006b00ff0477ac */ /* 0x000e6e0008000a00 */
[----:B------:R-:W0:Y:S08]  /*0040*/  LDC R0, c[0x0][0x360] ;  /* 0x0000d800ff007b82 */ /* 0x000e300000000800 */
[----:B------:R-:W2:Y:S01]  /*0050*/  LDC.64 R2, c[0x0][0x380] ;  /* 0x0000e000ff027b82 */ /* 0x000ea20000000a00 */
[----:B0-----:R-:W-:-:S04]  /*0060*/  IMAD R5, R0, UR6, R5 ;  /* 0x0000000600057c24 */ /* 0x001fc8000f8e0205 */
[----:B--2---:R-:W-:-:S05]  /*0070*/  IMAD.WIDE R2, R5, 0x4, R2 ;  /* 0x0000000405027825 */ /* 0x004fca00078e0202 */
[----:B-1----:R-:W-:Y:S01]  /*0080*/  STG.E desc[UR4][R2.64], RZ ;  /* 0x000000ff02007986 */ /* 0x002fe2000c101904 */
[----:B------:R-:W-:Y:S05]  /*0090*/  EXIT ;  /* 0x000000000000794d */ /* 0x000fea0003800000 */
.L_x_0:
[----:B------:R-:W-:-:S00]  /*00a0*/  BRA `(.L_x_0) ;  /* 0xfffffffc00fc7947 */ /* 0x000fc0000383ffff */
[----:B------:R-:W-:-:S00]  /*00b0*/  NOP ;  /* 0x0000000000007918 */ /* 0x000fc00000000000 */
        /* <DEDUP_REMOVED lines=12> */
.L_x_6:


//--------------------- .text._Z5hbaddPm          --------------------------
	.section	.text._Z5hbaddPm,"ax",@progbits
	.align	128
        .global         _Z5hbaddPm
        .type           _Z5hbaddPm,@function
        .size           _Z5hbaddPm,(.L_x_7 - _Z5hbaddPm)
        .other          _Z5hbaddPm,@"STO_CUDA_ENTRY STV_DEFAULT"
_Z5hbaddPm:
.text._Z5hbaddPm:
        /* <DEDUP_REMOVED lines=8> */
[----:B-1----:R-:W2:Y:S02]  /*0080*/  LDG.E.64 R4, desc[UR4][R2.64] ;  /* 0x0000000402047981 */ /* 0x002ea4000c1e1b00 */
[----:B--2---:R-:W-:-:S04]  /*0090*/  IADD3 R4, P0, PT, R4, 0x400000, RZ ;  /* 0x0040000004047810 */ /* 0x004fc80007f1e0ff */
[----:B------:R-:W-:-:S05]  /*00a0*/  IADD3.X R5, PT, PT, RZ, R5, RZ, P0, !PT ;  /* 0x00000005ff057210 */ /* 0x000fca00007fe4ff */
[----:B------:R-:W-:Y:S01]  /*00b0*/  STG.E.64 desc[UR4][R2.64], R4 ;  /* 0x0000000402007986 */ /* 0x000fe2000c101b04 */
[----:B------:R-:W-:Y:S05]  /*00c0*/  EXIT ;  /* 0x000000000000794d */ /* 0x000fea0003800000 */
.L_x_1:
        /* <DEDUP_REMOVED lines=11> */
.L_x_7:


//--------------------- .text._Z11countweightPiS_ --------------------------
	.section	.text._Z11countweightPiS_,"ax",@progbits
	.align	128
        .global         _Z11countweightPiS_
        .type           _Z11countweightPiS_,@function
        .size           _Z11countweightPiS_,(.L_x_8 - _Z11countweightPiS_)
        .other          _Z11countweightPiS_,@"STO_CUDA_ENTRY STV_DEFAULT"
_Z11countweightPiS_:
.text._Z11countweightPiS_:
        /* <DEDUP_REMOVED lines=8> */
[----:B-1----:R-:W2:Y:S02]  /*0080*/  LDG.E R5, desc[UR4][R2.64] ;  /* 0x0000000402057981 */ /* 0x002ea4000c1e1900 */
[----:B--2---:R-:W-:-:S13]  /*0090*/  ISETP.GT.AND P0, PT, R5, 0x16, PT ;  /* 0x000000160500780c */ /* 0x004fda0003f04270 */
[----:B------:R-:W-:Y:S05]  /*00a0*/  @P0 EXIT ;  /* 0x000000000000094d */ /* 0x000fea0003800000 */
[----:B------:R-:W0:Y:S01]  /*00b0*/  LDC.64 R2, c[0x0][0x388] ;  /* 0x0000e200ff027b82 */ /* 0x000e220000000a00 */
[----:B------:R-:W-:Y:S02]  /*00c0*/  HFMA2 R7, -RZ, RZ, 0, 5.9604644775390625e-08 ;  /* 0x00000001ff077431 */ /* 0x000fe400000001ff */
[----:B0-----:R-:W-:-:S05]  /*00d0*/  IMAD.WIDE R2, R5, 0x4, R2 ;  /* 0x0000000405027825 */ /* 0x001fca00078e0202 */
[----:B------:R-:W-:Y:S01]  /*00e0*/  REDG.E.ADD.STRONG.GPU desc[UR4][R2.64], R7 ;  /* 0x000000070200798e */ /* 0x000fe2000c12e104 */
[----:B------:R-:W-:Y:S05]  /*00f0*/  EXIT ;  /* 0x000000000000794d */ /* 0x000fea0003800000 */
.L_x_2:
        /* <DEDUP_REMOVED lines=16> */
.L_x_8:


//--------------------- .text._Z9gpushiftrPmi     --------------------------
	.section	.text._Z9gpushiftrPmi,"ax",@progbits
	.align	128
        .global         _Z9gpushiftrPmi
        .type           _Z9gpushiftrPmi,@function
        .size           _Z9gpushiftrPmi,(.L_x_9 - _Z9gpushiftrPmi)
        .other          _Z9gpushiftrPmi,@"STO_CUDA_ENTRY STV_DEFAULT"
_Z9gpushiftrPmi:
.text._Z9gpushiftrPmi:
[----:B------:R-:W-:Y:S01]  /*0000*/  LDC R1, c[0x0][0x37c] ;  /* 0x0000df00ff017b82 */ /* 0x000fe20000000800 */
[----:B------:R-:W0:Y:S07]  /*0010*/  S2R R5, SR_TID.X ;  /* 0x0000000000057919 */ /* 0x000e2e0000002100 */
[----:B------:R-:W0:Y:S01]  /*0020*/  S2UR UR4, SR_CTAID.X ;  /* 0x00000000000479c3 */ /* 0x000e220000002500 */
[----:B------:R-:W1:Y:S01]  /*0030*/  LDCU.64 UR6, c[0x0][0x358] ;  /* 0x00006b00ff0677ac */ /* 0x000e620008000a00 */
[----:B------:R-:W2:Y:S06]  /*0040*/  LDCU UR5, c[0x0][0x388] ;  /* 0x00007100ff0577ac */ /* 0x000eac0008000800 */
[----:B------:R-:W0:Y:S08]  /*0050*/  LDC R0, c[0x0][0x360] ;  /* 0x0000d800ff007b82 */ /* 0x000e300000000800 */
[----:B------:R-:W3:Y:S01]  /*0060*/  LDC.64 R2, c[0x0][0x380] ;  /* 0x0000e000ff027b82 */ /* 0x000ee20000000a00 */
[----:B0-----:R-:W-:-:S04]  /*0070*/  IMAD R5, R0, UR4, R5 ;  /* 0x0000000400057c24 */ /* 0x001fc8000f8e0205 */
[----:B---3--:R-:W-:-:S05]  /*0080*/  IMAD.WIDE R2, R5, 0x8, R2 ;  /* 0x0000000805027825 */ /* 0x008fca00078e0202 */
[----:B-1----:R-:W3:Y:S01]  /*0090*/  LDG.E.64 R4, desc[UR6][R2.64] ;  /* 0x0000000602047981 */ /* 0x002ee2000c1e1b00 */
[----:B--2---:R-:W-:Y:S02]  /*00a0*/  UIADD3 UR4, UPT, UPT, -UR5, URZ, URZ ;  /* 0x000000ff05047290 */ /* 0x004fe4000fffe1ff */
[----:B------:R-:W-:Y:S02]  /*00b0*/  ULOP3.LUT UR5, UR5, 0x3f, URZ, 0xc0, !UPT ;  /* 0x0000003f05057892 */ /* 0x000fe4000f8ec0ff */
[----:B------:R-:W-:-:S06]  /*00c0*/  ULOP3.LUT UR4, UR4, 0x3f, URZ, 0xc0, !UPT ;  /* 0x0000003f04047892 */ /* 0x000fcc000f8ec0ff */
[C-C-:B---3--:R-:W-:Y:S02]  /*00d0*/  SHF.L.U64.HI R6, R4.reuse, UR4, R5.reuse ;  /* 0x0000000404067c19 */ /* 0x148fe40008010205 */
[C-C-:B------:R-:W-:Y:S02]  /*00e0*/  SHF.R.U64 R0, R4.reuse, UR5, R5.reuse ;  /* 0x0000000504007c19 */ /* 0x140fe40008001205 */
[----:B------:R-:W-:Y:S02]  /*00f0*/  SHF.L.U32 R7, R4, UR4, RZ ;  /* 0x0000000404077c19 */ /* 0x000fe400080006ff */
[----:B------:R-:W-:Y:S02]  /*0100*/  SHF.R.U32.HI R5, RZ, UR5, R5 ;  /* 0x00000005ff057c19 */ /* 0x000fe40008011605 */
[----:B------:R-:W-:Y:S02]  /*0110*/  LOP3.LUT R4, R0, R7, RZ, 0xfc, !PT ;  /* 0x0000000700047212 */ /* 0x000fe400078efcff */
[----:B------:R-:W-:-:S05]  /*0120*/  LOP3.LUT R5, R5, R6, RZ, 0xfc, !PT ;  /* 0x0000000605057212 */ /* 0x000fca00078efcff */
[----:B------:R-:W-:Y:S01]  /*0130*/  STG.E.64 desc[UR6][R2.64], R4 ;  /* 0x0000000402007986 */ /* 0x000fe2000c101b06 */
[----:B------:R-:W-:Y:S05]  /*0140*/  EXIT ;  /* 0x000000000000794d */ /* 0x000fea0003800000 */
.L_x_3:
        /* <DEDUP_REMOVED lines=11> */
.L_x_9:


//--------------------- .text._Z9gpushiftlPmi     --------------------------
	.section	.text._Z9gpushiftlPmi,"ax",@progbits
	.align	128
        .global         _Z9gpushiftlPmi
        .type           _Z9gpushiftlPmi,@function
        .size           _Z9gpushiftlPmi,(.L_x_10 - _Z9gpushiftlPmi)
        .other          _Z9gpushiftlPmi,@"STO_CUDA_ENTRY STV_DEFAULT"
_Z9gpushiftlPmi:
.text._Z9gpushiftlPmi:
        /* <DEDUP_REMOVED lines=13> */
[C-C-:B---3--:R-:W-:Y:S02]  /*00d0*/  SHF.R.U64 R7, R4.reuse, UR4, R5.reuse ;  /* 0x0000000404077c19 */ /* 0x148fe40008001205 */
[C-C-:B------:R-:W-:Y:S02]  /*00e0*/  SHF.L.U64.HI R0, R4.reuse, UR5, R5.reuse ;  /* 0x0000000504007c19 */ /* 0x140fe40008010205 */
[----:B------:R-:W-:Y:S02]  /*00f0*/  SHF.L.U32 R4, R4, UR5, RZ ;  /* 0x0000000504047c19 */ /* 0x000fe400080006ff */
[----:B------:R-:W-:Y:S02]  /*0100*/  SHF.R.U32.HI R5, RZ, UR4, R5 ;  /* 0x00000004ff057c19 */ /* 0x000fe40008011605 */
[----:B------:R-:W-:Y:S02]  /*0110*/  LOP3.LUT R4, R4, R7, RZ, 0xfc, !PT ;  /* 0x0000000704047212 */ /* 0x000fe400078efcff */
[----:B------:R-:W-:-:S05]  /*0120*/  LOP3.LUT R5, R0, R5, RZ, 0xfc, !PT ;  /* 0x0000000500057212 */ /* 0x000fca00078efcff */
[----:B------:R-:W-:Y:S01]  /*0130*/  STG.E.64 desc[UR6][R2.64], R4 ;  /* 0x0000000402007986 */ /* 0x000fe2000c101b06 */
[----:B------:R-:W-:Y:S05]  /*0140*/  EXIT ;  /* 0x000000000000794d */ /* 0x000fea0003800000 */
.L_x_4:
        /* <DEDUP_REMOVED lines=11> */
.L_x_10:


//--------------------- .text._Z4simuPmS_PiiS0_   --------------------------
	.section	.text._Z4simuPmS_PiiS0_,"ax",@progbits
	.align	128
        .global         _Z4simuPmS_PiiS0_
        .type           _Z4simuPmS_PiiS0_,@function
        .size           _Z4simuPmS_PiiS0_,(.L_x_11 - _Z4simuPmS_PiiS0_)
        .other          _Z4simuPmS_PiiS0_,@"STO_CUDA_ENTRY STV_DEFAULT"
_Z4simuPmS_PiiS0_:
.text._Z4simuPmS_PiiS0_:
[----:B------:R-:W-:Y:S01]  /*0000*/  LDC R1, c[0x0][0x37c] ;  /* 0x0000df00ff017b82 */ /* 0x000fe20000000800 */
[----:B------:R-:W0:Y:S07]  /*0010*/  S2R R0, SR_TID.X ;  /* 0x0000000000007919 */ /* 0x000e2e0000002100 */
[----:B------:R-:W0:Y:S08]  /*0020*/  S2UR UR4, SR_CTAID.X ;  /* 0x00000000000479c3 */ /* 0x000e300000002500 */
[----:B------:R-:W0:Y:S08]  /*0030*/  LDC R7, c[0x0][0x360] ;  /* 0x0000d800ff077b82 */ /* 0x000e300000000800 */
[----:B------:R-:W1:Y:S08]  /*0040*/  LDC R6, c[0x0][0x398] ;  /* 0x0000e600ff067b82 */ /* 0x000e700000000800 */
[----:B------:R-:W2:Y:S08]  /*0050*/  LDC.64 R2, c[0x0][0x380] ;  /* 0x0000e000ff027b82 */ /* 0x000eb00000000a00 */
[----:B------:R-:W3:Y:S01]  /*0060*/  LDC.64 R4, c[0x0][0x388] ;  /* 0x0000e200ff047b82 */ /* 0x000ee20000000a00 */
[----:B0-----:R-:W-:Y:S01]  /*0070*/  IMAD R0, R7, UR4, R0 ;  /* 0x0000000407007c24 */ /* 0x001fe2000f8e0200 */
[----:B------:R-:W0:Y:S04]  /*0080*/  LDCU.64 UR4, c[0x0][0x358] ;  /* 0x00006b00ff0477ac */ /* 0x000e280008000a00 */
[----:B------:R-:W-:-:S04]  /*0090*/  SHF.R.S32.HI R7, RZ, 0x1f, R0 ;  /* 0x0000001fff077819 */ /* 0x000fc80000011400 */
[----:B------:R-:W-:-:S04]  /*00a0*/  LEA.HI R7, R7, R0, RZ, 0x7 ;  /* 0x0000000007077211 */ /* 0x000fc800078f38ff */
[----:B------:R-:W-:Y:S02]  /*00b0*/  LOP3.LUT R9, R7, 0xffffff80, RZ, 0xc0, !PT ;  /* 0xffffff8007097812 */ /* 0x000fe400078ec0ff */
[----:B------:R-:W-:-:S03]  /*00c0*/  SHF.R.S32.HI R7, RZ, 0x7, R7 ;  /* 0x00000007ff077819 */ /* 0x000fc60000011407 */
[----:B------:R-:W-:Y:S02]  /*00d0*/  IMAD.IADD R9, R0, 0x1, -R9 ;  /* 0x0000000100097824 */ /* 0x000fe400078e0a09 */
[----:B-1----:R-:W-:Y:S02]  /*00e0*/  IMAD R0, R6, 0x8000, R7 ;  /* 0x0000800006007824 */ /* 0x002fe400078e0207 */
[----:B--2---:R-:W-:-:S04]  /*00f0*/  IMAD.WIDE R2, R9, 0x8, R2 ;  /* 0x0000000809027825 */ /* 0x004fc800078e0202 */
[----:B---3--:R-:W-:Y:S02]  /*0100*/  IMAD.WIDE R4, R0, 0x8, R4 ;  /* 0x0000000800047825 */ /* 0x008fe400078e0204 */
[----:B0-----:R-:W2:Y:S04]  /*0110*/  LDG.E.64 R2, desc[UR4][R2.64] ;  /* 0x0000000402027981 */ /* 0x001ea8000c1e1b00 */
[----:B------:R-:W2:Y:S02]  /*0120*/  LDG.E.64 R4, desc[UR4][R4.64] ;  /* 0x0000000404047981 */ /* 0x000ea4000c1e1b00 */
[----:B--2---:R-:W-:Y:S02]  /*0130*/  LOP3.LUT R6, R4, R2, RZ, 0xc0, !PT ;  /* 0x0000000204067212 */ /* 0x004fe400078ec0ff */
[----:B------:R-:W-:-:S02]  /*0140*/  LOP3.LUT R7, R5, R3, RZ, 0xc0, !PT ;  /* 0x0000000305077212 */ /* 0x000fc400078ec0ff */
[----:B------:R-:W-:Y:S02]  /*0150*/  LOP3.LUT R9, R4, 0x55555555, R2, 0x80, !PT ;  /* 0x5555555504097812 */ /* 0x000fe400078e8002 */
[--C-:B------:R-:W-:Y:S02]  /*0160*/  SHF.R.U64 R6, R6, 0x1, R7.reuse ;  /* 0x0000000106067819 */ /* 0x100fe40000001207 */
[----:B------:R-:W-:Y:S02]  /*0170*/  SHF.R.U32.HI R7, RZ, 0x1, R7 ;  /* 0x00000001ff077819 */ /* 0x000fe40000011607 */
[----:B------:R-:W-:Y:S02]  /*0180*/  LOP3.LUT R6, R6, 0x55555555, RZ, 0xc0, !PT ;  /* 0x5555555506067812 */ /* 0x000fe400078ec0ff */
[----:B------:R-:W-:Y:S02]  /*0190*/  LOP3.LUT R8, R5, 0x55555555, R3, 0x80, !PT ;  /* 0x5555555505087812 */ /* 0x000fe400078e8003 */
[----:B------:R-:W-:-:S02]  /*01a0*/  LOP3.LUT R7, R7, 0x55555555, RZ, 0xc0, !PT ;  /* 0x5555555507077812 */ /* 0x000fc400078ec0ff */
[----:B------:R-:W-:-:S04]  /*01b0*/  IADD3 R6, P0, PT, R6, R9, RZ ;  /* 0x0000000906067210 */ /* 0x000fc80007f1e0ff */
[----:B------:R-:W-:Y:S01]  /*01c0*/  LOP3.LUT R2, R6, 0x33333333, RZ, 0xc0, !PT ;  /* 0x3333333306027812 */ /* 0x000fe200078ec0ff */
[----:B------:R-:W-:-:S05]  /*01d0*/  IMAD.X R7, R7, 0x1, R8, P0 ;  /* 0x0000000107077824 */ /* 0x000fca00000e0608 */
[--C-:B------:R-:W-:Y:S02]  /*01e0*/  SHF.R.U64 R3, R6, 0x2, R7.reuse ;  /* 0x0000000206037819 */ /* 0x100fe40000001207 */
[----:B------:R-:W-:Y:S02]  /*01f0*/  SHF.R.U32.HI R4, RZ, 0x2, R7 ;  /* 0x00000002ff047819 */ /* 0x000fe40000011607 */
[----:B------:R-:W-:Y:S02]  /*0200*/  LOP3.LUT R3, R3, 0x33333333, RZ, 0xc0, !PT ;  /* 0x3333333303037812 */ /* 0x000fe400078ec0ff */
[----:B------:R-:W-:Y:S02]  /*0210*/  LOP3.LUT R5, R7, 0x33333333, RZ, 0xc0, !PT ;  /* 0x3333333307057812 */ /* 0x000fe400078ec0ff */
[----:B------:R-:W-:Y:S02]  /*0220*/  LOP3.LUT R4, R4, 0x33333333, RZ, 0xc0, !PT ;  /* 0x3333333304047812 */ /* 0x000fe400078ec0ff */
[----:B------:R-:W-:-:S05]  /*0230*/  IADD3 R3, P0, PT, R3, R2, RZ ;  /* 0x0000000203037210 */ /* 0x000fca0007f1e0ff */
[----:B------:R-:W-:-:S05]  /*0240*/  IMAD.X R4, R4, 0x1, R5, P0 ;  /* 0x0000000104047824 */ /* 0x000fca00000e0605 */
[C-C-:B------:R-:W-:Y:S02]  /*0250*/  SHF.R.U64 R2, R3.reuse, 0x4, R4.reuse ;  /* 0x0000000403027819 */ /* 0x140fe40000001204 */
[----:B------:R-:W-:Y:S02]  /*0260*/  LOP3.LUT R3, R3, 0x7070707, RZ, 0xc0, !PT ;  /* 0x0707070703037812 */ /* 0x000fe400078ec0ff */
[----:B------:R-:W-:Y:S02]  /*0270*/  SHF.R.U32.HI R5, RZ, 0x4, R4 ;  /* 0x00000004ff057819 */ /* 0x000fe40000011604 */
[----:B------:R-:W-:Y:S02]  /*0280*/  LOP3.LUT R2, R2, 0x7070707, RZ, 0xc0, !PT ;  /* 0x0707070702027812 */ /* 0x000fe400078ec0ff */
[----:B------:R-:W-:Y:S02]  /*0290*/  LOP3.LUT R4, R4, 0x7070707, RZ, 0xc0, !PT ;  /* 0x0707070704047812 */ /* 0x000fe400078ec0ff */
[----:B------:R-:W-:-:S02]  /*02a0*/  LOP3.LUT R5, R5, 0x7070707, RZ, 0xc0, !PT ;  /* 0x0707070705057812 */ /* 0x000fc400078ec0ff */
        /* <DEDUP_REMOVED lines=8> */
[----:B------:R-:W-:Y:S02]  /*0330*/  IADD3 R7, P0, PT, R7, R2, RZ ;  /* 0x0000000207077210 */ /* 0x000fe40007f1e0ff */
[----:B------:R-:W0:Y:S03]  /*0340*/  LDC.64 R2, c[0x0][0x3a0] ;  /* 0x0000e800ff027b82 */ /* 0x000e260000000a00 */
[----:B------:R-:W-:-:S05]  /*0350*/  IMAD.X R6, R6, 0x1, R5, P0 ;  /* 0x0000000106067824 */ /* 0x000fca00000e0605 */
[C-C-:B------:R-:W-:Y:S02]  /*0360*/  SHF.R.U64 R4, R7.reuse, 0x10, R6.reuse ;  /* 0x0000001007047819 */ /* 0x140fe40000001206 */
[----:B------:R-:W-:Y:S02]  /*0370*/  LOP3.LUT R7, R7, 0x1f, RZ, 0xc0, !PT ;  /* 0x0000001f07077812 */ /* 0x000fe400078ec0ff */
[----:B------:R-:W-:Y:S02]  /*0380*/  LOP3.LUT R4, R4, 0x1f, RZ, 0xc0, !PT ;  /* 0x0000001f04047812 */ /* 0x000fe400078ec0ff */
[----:B------:R-:W-:Y:S02]  /*0390*/  SHF.R.U32.HI R5, RZ, 0x10, R6 ;  /* 0x00000010ff057819 */ /* 0x000fe40000011606 */
[----:B------:R-:W-:Y:S02]  /*03a0*/  IADD3 R4, P0, PT, R4, R7, RZ ;  /* 0x0000000704047210 */ /* 0x000fe40007f1e0ff */
[----:B------:R-:W-:-:S02]  /*03b0*/  LOP3.LUT R6, R6, 0x1f, RZ, 0xc0, !PT ;  /* 0x0000001f06067812 */ /* 0x000fc400078ec0ff */
[----:B------:R-:W-:-:S04]  /*03c0*/  LOP3.LUT R5, R5, 0x1f, RZ, 0xc0, !PT ;  /* 0x0000001f05057812 */ /* 0x000fc800078ec0ff */
[----:B------:R-:W-:Y:S01]  /*03d0*/  IADD3.X R4, PT, PT, R4, R5, R6, !PT, P0 ;  /* 0x0000000504047210 */ /* 0x000fe20007fe0406 */
[----:B0-----:R-:W-:-:S03]  /*03e0*/  IMAD.WIDE R2, R0, 0x4, R2 ;  /* 0x0000000400027825 */ /* 0x001fc600078e0202 */
[----:B------:R-:W-:-:S05]  /*03f0*/  LOP3.LUT R5, R4, 0x1, RZ, 0xc0, !PT ;  /* 0x0000000104057812 */ /* 0x000fca00078ec0ff */
[----:B------:R-:W-:Y:S01]  /*0400*/  REDG.E.ADD.STRONG.GPU desc[UR4][R2.64], R5 ;  /* 0x000000050200798e */ /* 0x000fe2000c12e104 */
[----:B------:R-:W0:Y:S01]  /*0410*/  S2UR UR5, SR_CgaCtaId ;  /* 0x00000000000579c3 */ /* 0x000e220000008800 */
[----:B------:R-:W-:Y:S02]  /*0420*/  UMOV UR4, 0x400 ;  /* 0x0000040000047882 */ /* 0x000fe40000000000 */
[----:B0-----:R-:W-:-:S09]  /*0430*/  ULEA UR4, UR5, UR4, 0x18 ;  /* 0x0000000405047291 */ /* 0x001fd2000f8ec0ff */
[----:B------:R-:W-:Y:S01]  /*0440*/  STS [UR4], R0 ;  /* 0x00000000ff007988 */ /* 0x000fe20008000804 */
[----:B------:R-:W-:Y:S05]  /*0450*/  EXIT ;  /* 0x000000000000794d */ /* 0x000fea0003800000 */
.L_x_5:
        /* <DEDUP_REMOVED lines=10> */
.L_x_11:


//--------------------- .nv.shared.reserved.0     --------------------------
	.section	.nv.shared.reserved.0,"aw",@nobits
	.weak		__nv_reservedSMEM_offset_0_alias
	.size		__nv_reservedSMEM_offset_0_alias, 0, 64
	.other		__nv_reservedSMEM_offset_0_alias,@"STO_CUDA_RESERVED_SHARED STV_DEFAULT"
__nv_reservedSMEM_offset_0_alias:
	.zero		0
	.zero		64


//--------------------- .nv.shared._Z4simuPmS_PiiS0_ --------------------------
	.section	.nv.shared._Z4simuPmS_PiiS0_,"aw",@nobits
	.sectionflags	@""
	.align	4
.nv.shared._Z4simuPmS_PiiS0_:
	.zero		1028


//--------------------- .nv.constant0._Z9clearzeroPi --------------------------
	.section	.nv.constant0._Z9clearzeroPi,"a",@progbits
	.sectionflags	@""
	.align	4
.nv.constant0._Z9clearzeroPi:
	.zero		904


//--------------------- .nv.constant0._Z5hbaddPm  --------------------------
	.section	.nv.constant0._Z5hbaddPm,"a",@progbits
	.sectionflags	@""
	.align	4
.nv.constant0._Z5hbaddPm:
	.zero		904


//--------------------- .nv.constant0._Z11countweightPiS_ --------------------------
	.section	.nv.constant0._Z11countweightPiS_,"a",@progbits
	.sectionflags	@""
	.align	4
.nv.constant0._Z11countweightPiS_:
	.zero		912


//--------------------- .nv.constant0._Z9gpushiftrPmi --------------------------
	.section	.nv.constant0._Z9gpushiftrPmi,"a",@progbits
	.sectionflags	@""
	.align	4
.nv.constant0._Z9gpushiftrPmi:
	.zero		908


//--------------------- .nv.constant0._Z9gpushiftlPmi --------------------------
	.section	.nv.constant0._Z9gpushiftlPmi,"a",@progbits
	.sectionflags	@""
	.align	4
.nv.constant0._Z9gpushiftlPmi:
	.zero		908


//--------------------- .nv.constant0._Z4simuPmS_PiiS0_ --------------------------
	.section	.nv.constant0._Z4simuPmS_PiiS0_,"a",@progbits
	.sectionflags	@""
	.align	4
.nv.constant0._Z4simuPmS_PiiS0_:
	.zero		936


//--------------------- SYMBOLS --------------------------

	.type		.nv.reservedSmem.offset0,@object
	.size		.nv.reservedSmem.offset0,0x4
	.type		.nv.reservedSmem.cap,@object
	.size		.nv.reservedSmem.cap,0x4
